	.headerflags	@"EF_CUDA_TEXMODE_UNIFIED EF_CUDA_64BIT_ADDRESS EF_CUDA_ACCELERATORS EF_CUDA_SM90 EF_CUDA_VIRTUAL_SM(EF_CUDA_SM90)"
	.elftype	@"ET_EXEC"


//--------------------- .nv.info                  --------------------------
	.section	.nv.info,"",@"SHT_CUDA_INFO"
	.align	4


	//----- nvinfo : EIATTR_REGCOUNT
	.align		4
        /*0000*/ 	.byte	0x04, 0x2f
        /*0002*/ 	.short	(.L_1 - .L_0)
	.align		4
.L_0:
        /*0004*/ 	.word	index@(triton_poi_fused_add_mul_0)
        /*0008*/ 	.word	0x0000000a


	//----- nvinfo : EIATTR_MIN_STACK_SIZE
	.align		4
.L_1:
        /*000c*/ 	.byte	0x04, 0x12
        /*000e*/ 	.short	(.L_3 - .L_2)
	.align		4
.L_2:
        /*0010*/ 	.word	index@(triton_poi_fused_add_mul_0)
        /*0014*/ 	.word	0x00000000


	//----- nvinfo : EIATTR_FRAME_SIZE
	.align		4
.L_3:
        /*0018*/ 	.byte	0x04, 0x11
        /*001a*/ 	.short	(.L_5 - .L_4)
	.align		4
.L_4:
        /*001c*/ 	.word	index@(triton_poi_fused_add_mul_0)
        /*0020*/ 	.word	0x00000000


	//----- nvinfo : EIATTR_MIN_STACK_SIZE
	.align		4
.L_5:
        /*0024*/ 	.byte	0x04, 0x12
        /*0026*/ 	.short	(.L_7 - .L_6)
	.align		4
.L_6:
        /*0028*/ 	.word	index@(triton_poi_fused_add_mul_0)
        /*002c*/ 	.word	0x00000000
.L_7:


//--------------------- .nv.info.triton_poi_fused_add_mul_0 --------------------------
	.section	.nv.info.triton_poi_fused_add_mul_0,"",@"SHT_CUDA_INFO"
	.sectionflags	@""
	.align	4


	//----- nvinfo : EIATTR_CUDA_API_VERSION
	.align		4
        /*0000*/ 	.byte	0x04, 0x37
        /*0002*/ 	.short	(.L_9 - .L_8)
.L_8:
        /*0004*/ 	.word	0x0000007c


	//----- nvinfo : EIATTR_KPARAM_INFO
	.align		4
.L_9:
        /*0008*/ 	.byte	0x04, 0x17
        /*000a*/ 	.short	(.L_11 - .L_10)
.L_10:
        /*000c*/ 	.word	0x00000000
        /*0010*/ 	.short	0x0002
        /*0012*/ 	.short	0x0010
        /*0014*/ 	.byte	0x00, 0xf0, 0x11, 0x00


	//----- nvinfo : EIATTR_KPARAM_INFO
	.align		4
.L_11:
        /*0018*/ 	.byte	0x04, 0x17
        /*001a*/ 	.short	(.L_13 - .L_12)
.L_12:
        /*001c*/ 	.word	0x00000000
        /*0020*/ 	.short	0x0001
        /*0022*/ 	.short	0x0008
        /*0024*/ 	.byte	0x00, 0xf4, 0x21, 0x00


	//----- nvinfo : EIATTR_KPARAM_INFO
	.align		4
.L_13:
        /*0028*/ 	.byte	0x04, 0x17
        /*002a*/ 	.short	(.L_15 - .L_14)
.L_14:
        /*002c*/ 	.word	0x00000000
        /*0030*/ 	.short	0x0000
        /*0032*/ 	.short	0x0000
        /*0034*/ 	.byte	0x00, 0xf4, 0x21, 0x00


	//----- nvinfo : EIATTR_SPARSE_MMA_MASK
	.align		4
.L_15:
        /*0038*/ 	.byte	0x03, 0x50
        /*003a*/ 	.short	0x0000


	//----- nvinfo : EIATTR_MAXREG_COUNT
	.align		4
        /*003c*/ 	.byte	0x03, 0x1b
        /*003e*/ 	.short	0x00ff


	//----- nvinfo : EIATTR_EXIT_INSTR_OFFSETS
	.align		4
        /*0040*/ 	.byte	0x04, 0x1c
        /*0042*/ 	.short	(.L_17 - .L_16)


	//   ....[0]....
.L_16:
        /*0044*/ 	.word	0x00000100


	//   ....[1]....
        /*0048*/ 	.word	0x00000130


	//----- nvinfo : EIATTR_REQNTID
	.align		4
.L_17:
        /*004c*/ 	.byte	0x04, 0x10
        /*004e*/ 	.short	(.L_19 - .L_18)
.L_18:
        /*0050*/ 	.word	0x00000080
        /*0054*/ 	.word	0x00000001
        /*0058*/ 	.word	0x00000001


	//----- nvinfo : EIATTR_CRS_STACK_SIZE
	.align		4
.L_19:
        /*005c*/ 	.byte	0x04, 0x1e
        /*005e*/ 	.short	(.L_21 - .L_20)
.L_20:
        /*0060*/ 	.word	0x00000000


	//----- nvinfo : EIATTR_CBANK_PARAM_SIZE
	.align		4
.L_21:
        /*0064*/ 	.byte	0x03, 0x19
        /*0066*/ 	.short	0x0014


	//----- nvinfo : EIATTR_PARAM_CBANK
	.align		4
        /*0068*/ 	.byte	0x04, 0x0a
        /*006a*/ 	.short	(.L_23 - .L_22)
	.align		4
.L_22:
        /*006c*/ 	.word	index@(.nv.constant0.triton_poi_fused_add_mul_0)
        /*0070*/ 	.short	0x0210
        /*0072*/ 	.short	0x0014


	//----- nvinfo : EIATTR_SW_WAR
	.align		4
.L_23:
        /*0074*/ 	.byte	0x04, 0x36
        /*0076*/ 	.short	(.L_25 - .L_24)
.L_24:
        /*0078*/ 	.word	0x00000008
.L_25:


//--------------------- .nv.callgraph             --------------------------
	.section	.nv.callgraph,"",@"SHT_CUDA_CALLGRAPH"
	.align	4
	.sectionentsize	8
	.align		4
        /*0000*/ 	.word	0x00000000
	.align		4
        /*0004*/ 	.word	0xffffffff
	.align		4
        /*0008*/ 	.word	0x00000000
	.align		4
        /*000c*/ 	.word	0xfffffffe
	.align		4
        /*0010*/ 	.word	0x00000000
	.align		4
        /*0014*/ 	.word	0xfffffffd
	.align		4
        /*0018*/ 	.word	0x00000000
	.align		4
        /*001c*/ 	.word	0xfffffffc


//--------------------- .text.triton_poi_fused_add_mul_0 --------------------------
	.section	.text.triton_poi_fused_add_mul_0,"ax",@progbits
	.align	128
        .global         triton_poi_fused_add_mul_0
        .type           triton_poi_fused_add_mul_0,@function
        .size           triton_poi_fused_add_mul_0,(.L_x_3 - triton_poi_fused_add_mul_0)
        .other          triton_poi_fused_add_mul_0,@"STO_CUDA_ENTRY STV_DEFAULT"
triton_poi_fused_add_mul_0:
.text.triton_poi_fused_add_mul_0:
[----:B------:R-:W0:Y:S02]  /*0000*/  LDC R1, c[0x0][0x28] ;  /* 0x00000a00ff017b82 */ /* 0x000e240000000800 */
[----:B------:R-:W1:Y:S01]  /*0010*/  S2R R0, SR_TID.X ;  /* 0x0000000000007919 */ /* 0x000e620000002100 */
[----:B------:R-:W2:Y:S01]  /*0020*/  LDC.64 R4, c[0x0][0x218] ;  /* 0x00008600ff047b82 */ /* 0x000ea20000000a00 */
[----:B------:R-:W-:Y:S01]  /*0030*/  ULDC.64 UR4, c[0x0][0x208] ;  /* 0x0000820000047ab9 */ /* 0x000fe20000000a00 */
[----:B------:R-:W-:Y:S01]  /*0040*/  BSSY B0, `(.L_x_0) ;  /* 0x000000b000007945 */ /* 0x000fe20003800000 */
[----:B------:R-:W3:Y:S01]  /*0050*/  S2R R7, SR_CTAID.X ;  /* 0x0000000000077919 */ /* 0x000ee20000002500 */
[----:B------:R-:W-:Y:S01]  /*0060*/  HFMA2.MMA R2, -RZ, RZ, 0, 0 ;  /* 0x00000000ff027435 */ /* 0x000fe200000001ff */
[----:B-1----:R-:W-:-:S04]  /*0070*/  LOP3.LUT R0, R0, 0x7f, RZ, 0xc0, !PT ;  /* 0x0000007f00007812 */ /* 0x002fc800078ec0ff */
[----:B---3--:R-:W-:-:S04]  /*0080*/  LEA R7, R7, R0, 0x7 ;  /* 0x0000000007077211 */ /* 0x008fc800078e38ff */
[C---:B------:R-:W-:Y:S01]  /*0090*/  ISETP.GE.AND P0, PT, R7.reuse, 0x100, PT ;  /* 0x000001000700780c */ /* 0x040fe20003f06270 */
[----:B--2---:R-:W-:-:S12]  /*00a0*/  IMAD.WIDE R4, R7, 0x4, R4 ;  /* 0x0000000407047825 */ /* 0x004fd800078e0204 */
[----:B------:R-:W-:Y:S05]  /*00b0*/  @P0 BRA `(.L_x_1) ;  /* 0x00000000000c0947 */ /* 0x000fea0003800000 */
[----:B------:R-:W1:Y:S02]  /*00c0*/  LDC.64 R2, c[0x0][0x210] ;  /* 0x00008400ff027b82 */ /* 0x000e640000000a00 */
[----:B-1----:R-:W-:-:S06]  /*00d0*/  IMAD.WIDE R2, R7, 0x4, R2 ;  /* 0x0000000407027825 */ /* 0x002fcc00078e0202 */
[----:B------:R1:W5:Y:S02]  /*00e0*/  LDG.E R2, desc[UR4][R2.64] ;  /* 0x0000000402027981 */ /* 0x000364000c1e1900 */
.L_x_1:
[----:B------:R-:W-:Y:S05]  /*00f0*/  BSYNC B0 ;  /* 0x0000000000007941 */ /* 0x000fea0003800000 */
.L_x_0:
[----:B------:R-:W-:Y:S05]  /*0100*/  @P0 EXIT ;  /* 0x000000000000094d */ /* 0x000fea0003800000 */
[----:B-1---5:R-:W-:-:S05]  /*0110*/  FADD R3, R2, 4 ;  /* 0x4080000002037421 */ /* 0x022fca0000000000 */
[----:B------:R-:W-:Y:S01]  /*0120*/  STG.E desc[UR4][R4.64], R3 ;  /* 0x0000000304007986 */ /* 0x000fe2000c101904 */
[----:B------:R-:W-:Y:S05]  /*0130*/  EXIT ;  /* 0x000000000000794d */ /* 0x000fea0003800000 */
.L_x_2:
[----:B------:R-:W-:-:S00]  /*0140*/  BRA `(.L_x_2) ;  /* 0xfffffffc00fc7947 */ /* 0x000fc0000383ffff */
[----:B------:R-:W-:-:S00]  /*0150*/  NOP ;  /* 0x0000000000007918 */ /* 0x000fc00000000000 */
        /* <DEDUP_REMOVED lines=10> */
.L_x_3:


//--------------------- .nv.constant0.triton_poi_fused_add_mul_0 --------------------------
	.section	.nv.constant0.triton_poi_fused_add_mul_0,"a",@progbits
	.sectionflags	@""
	.align	4
.nv.constant0.triton_poi_fused_add_mul_0:
	.zero		548
